//
// Generated by NVIDIA NVVM Compiler
//
// Compiler Build ID: CL-36424714
// Cuda compilation tools, release 13.0, V13.0.88
// Based on NVVM 20.0.0
//

.version 9.0
.target sm_100
.address_size 64

	// .globl	_Z3cpyP7double2S0_
.const .align 4 .u32 dev_N;
.const .align 8 .f64 dev_dt;
.const .align 8 .f64 dev_C1r;
.const .align 8 .f64 dev_C1i;
.const .align 8 .f64 dev_c3;
// _ZZ3RK4P7double2S0_S0_dE1A has been demoted
// _ZZ3RK4P7double2S0_S0_dE2A1 has been demoted
// _ZZ3RK4P7double2S0_S0_dE2A2 has been demoted

.visible .entry _Z3cpyP7double2S0_(
	.param .u64 .ptr .align 1 _Z3cpyP7double2S0__param_0,
	.param .u64 .ptr .align 1 _Z3cpyP7double2S0__param_1
)
{
	.reg .pred 	%p<2>;
	.reg .b32 	%r<7>;
	.reg .b64 	%rd<8>;
	.reg .b64 	%fd<3>;

	ld.param.u64 	%rd1, [_Z3cpyP7double2S0__param_0];
	ld.param.u64 	%rd2, [_Z3cpyP7double2S0__param_1];
	mov.u32 	%r2, %tid.x;
	mov.u32 	%r3, %ctaid.x;
	mov.u32 	%r4, %ntid.x;
	mad.lo.s32 	%r1, %r3, %r4, %r2;
	ld.const.u32 	%r5, [dev_N];
	mul.lo.s32 	%r6, %r5, %r5;
	setp.ge.s32 	%p1, %r1, %r6;
	@%p1 bra 	$L__BB0_2;
	cvta.to.global.u64 	%rd3, %rd2;
	cvta.to.global.u64 	%rd4, %rd1;
	mul.wide.s32 	%rd5, %r1, 16;
	add.s64 	%rd6, %rd4, %rd5;
	add.s64 	%rd7, %rd3, %rd5;
	ld.global.v2.f64 	{%fd1, %fd2}, [%rd7];
	st.global.v2.f64 	[%rd6], {%fd1, %fd2};
$L__BB0_2:
	ret;

}
	// .globl	_Z9spectraldP7double2
.visible .entry _Z9spectraldP7double2(
	.param .u64 .ptr .align 1 _Z9spectraldP7double2_param_0
)
{
	.reg .pred 	%p<4>;
	.reg .b32 	%r<20>;
	.reg .b64 	%rd<5>;
	.reg .b64 	%fd<6>;

	ld.param.u64 	%rd1, [_Z9spectraldP7double2_param_0];
	mov.u32 	%r3, %tid.x;
	mov.u32 	%r4, %ctaid.x;
	mov.u32 	%r5, %ntid.x;
	mad.lo.s32 	%r1, %r4, %r5, %r3;
	ld.const.u32 	%r2, [dev_N];
	mul.lo.s32 	%r6, %r2, %r2;
	setp.ge.s32 	%p1, %r1, %r6;
	@%p1 bra 	$L__BB1_2;
	cvta.to.global.u64 	%rd2, %rd1;
	div.s32 	%r7, %r1, %r2;
	shr.u32 	%r8, %r2, 31;
	add.s32 	%r9, %r2, %r8;
	shr.s32 	%r10, %r9, 1;
	setp.gt.s32 	%p2, %r7, %r10;
	selp.b32 	%r11, %r2, 0, %p2;
	sub.s32 	%r12, %r7, %r11;
	mul.lo.s32 	%r13, %r7, %r2;
	sub.s32 	%r14, %r1, %r13;
	setp.gt.s32 	%p3, %r14, %r10;
	selp.b32 	%r15, %r2, 0, %p3;
	sub.s32 	%r16, %r14, %r15;
	mul.lo.s32 	%r17, %r16, %r16;
	mad.lo.s32 	%r18, %r12, %r12, %r17;
	neg.s32 	%r19, %r18;
	cvt.rn.f64.s32 	%fd1, %r19;
	mul.wide.s32 	%rd3, %r1, 16;
	add.s64 	%rd4, %rd2, %rd3;
	ld.global.v2.f64 	{%fd2, %fd3}, [%rd4];
	mul.f64 	%fd4, %fd2, %fd1;
	mul.f64 	%fd5, %fd3, %fd1;
	st.global.v2.f64 	[%rd4], {%fd4, %fd5};
$L__BB1_2:
	ret;

}
	// .globl	_Z3RK4P7double2S0_S0_d
.visible .entry _Z3RK4P7double2S0_S0_d(
	.param .u64 .ptr .align 1 _Z3RK4P7double2S0_S0_d_param_0,
	.param .u64 .ptr .align 1 _Z3RK4P7double2S0_S0_d_param_1,
	.param .u64 .ptr .align 1 _Z3RK4P7double2S0_S0_d_param_2,
	.param .f64 _Z3RK4P7double2S0_S0_d_param_3
)
{
	.reg .pred 	%p<2>;
	.reg .b32 	%r<15>;
	.reg .b64 	%rd<14>;
	.reg .b64 	%fd<37>;
	// demoted variable
	.shared .align 16 .b8 _ZZ3RK4P7double2S0_S0_dE1A[4096];
	// demoted variable
	.shared .align 16 .b8 _ZZ3RK4P7double2S0_S0_dE2A1[4096];
	// demoted variable
	.shared .align 16 .b8 _ZZ3RK4P7double2S0_S0_dE2A2[4096];
	mov.u32 	%r1, %tid.x;
	mov.u32 	%r3, %ctaid.x;
	mov.u32 	%r4, %ntid.x;
	mad.lo.s32 	%r2, %r3, %r4, %r1;
	ld.const.u32 	%r5, [dev_N];
	mul.lo.s32 	%r6, %r5, %r5;
	setp.ge.s32 	%p1, %r2, %r6;
	@%p1 bra 	$L__BB2_2;
	ld.param.f64 	%fd36, [_Z3RK4P7double2S0_S0_d_param_3];
	ld.param.u64 	%rd13, [_Z3RK4P7double2S0_S0_d_param_2];
	ld.param.u64 	%rd12, [_Z3RK4P7double2S0_S0_d_param_1];
	ld.param.u64 	%rd11, [_Z3RK4P7double2S0_S0_d_param_0];
	cvta.to.global.u64 	%rd4, %rd11;
	cvta.to.global.u64 	%rd5, %rd12;
	cvta.to.global.u64 	%rd6, %rd13;
	shl.b32 	%r7, %r1, 4;
	mov.u32 	%r8, _ZZ3RK4P7double2S0_S0_dE1A;
	add.s32 	%r9, %r8, %r7;
	mul.wide.s32 	%rd7, %r2, 16;
	add.s64 	%rd8, %rd4, %rd7;
	ld.global.v2.f64 	{%fd2, %fd3}, [%rd8];
	st.shared.v2.f64 	[%r9], {%fd2, %fd3};
	mov.u32 	%r10, _ZZ3RK4P7double2S0_S0_dE2A1;
	add.s32 	%r11, %r10, %r7;
	add.s64 	%rd9, %rd5, %rd7;
	ld.global.v2.f64 	{%fd4, %fd5}, [%rd9];
	mov.u32 	%r12, _ZZ3RK4P7double2S0_S0_dE2A2;
	add.s32 	%r13, %r12, %r7;
	add.s64 	%rd10, %rd6, %rd7;
	ld.global.v2.f64 	{%fd6, %fd7}, [%rd10];
	st.shared.v2.f64 	[%r13], {%fd6, %fd7};
	mul.f64 	%fd8, %fd5, %fd5;
	fma.rn.f64 	%fd9, %fd4, %fd4, %fd8;
	ld.const.f64 	%fd10, [dev_dt];
	mul.f64 	%fd11, %fd36, %fd10;
	ld.const.f64 	%fd12, [dev_C1r];
	mul.f64 	%fd13, %fd12, %fd6;
	ld.const.f64 	%fd14, [dev_C1i];
	mul.f64 	%fd15, %fd14, %fd7;
	sub.f64 	%fd16, %fd13, %fd15;
	ld.const.u32 	%r14, [dev_N];
	cvt.rn.f64.s32 	%fd17, %r14;
	div.rn.f64 	%fd18, %fd16, %fd17;
	div.rn.f64 	%fd19, %fd18, %fd17;
	add.f64 	%fd20, %fd4, %fd19;
	ld.const.f64 	%fd21, [dev_c3];
	fma.rn.f64 	%fd22, %fd21, %fd5, %fd4;
	mul.f64 	%fd23, %fd9, %fd22;
	sub.f64 	%fd24, %fd20, %fd23;
	fma.rn.f64 	%fd25, %fd11, %fd24, %fd2;
	mul.f64 	%fd26, %fd14, %fd6;
	fma.rn.f64 	%fd27, %fd12, %fd7, %fd26;
	div.rn.f64 	%fd28, %fd27, %fd17;
	div.rn.f64 	%fd29, %fd28, %fd17;
	add.f64 	%fd30, %fd5, %fd29;
	mul.f64 	%fd31, %fd4, %fd21;
	sub.f64 	%fd32, %fd5, %fd31;
	mul.f64 	%fd33, %fd9, %fd32;
	sub.f64 	%fd34, %fd30, %fd33;
	fma.rn.f64 	%fd35, %fd11, %fd34, %fd3;
	st.shared.v2.f64 	[%r11], {%fd25, %fd35};
	st.global.v2.f64 	[%rd9], {%fd25, %fd35};
$L__BB2_2:
	ret;

}


// ===== COMPILED SASS (sm_100) =====

	.target	sm_100

	.elftype	@"ET_EXEC"


//--------------------- .note.nv.tkinfo           --------------------------
	.section	.note.nv.tkinfo,"",@"SHT_NOTE"
	.sectionflags	@"SHF_NOTE_NV_TKINFO"
	.tkinfo
        /*0018*/ 	.word	0x00000002
        /*0030*/ 	.string	""
        /*0030*/ 	.string	"ptxas"
        /*0030*/ 	.string	"Cuda compilation tools, release 13.0, V13.0.88"
        /*0030*/ 	.string	"Build cuda_13.0.r13.0/compiler.36424714_0"
        /*0030*/ 	.string	"-arch sm_100 -m 64 "



//--------------------- .note.nv.cuinfo           --------------------------
	.section	.note.nv.cuinfo,"",@"SHT_NOTE"
	.sectionflags	@"SHF_NOTE_NV_CUINFO"
        /*0018*/ 	.short	0x0002
        /*001a*/ 	.short	0x0064
        /*001c*/ 	.short	0x0082
	.zero		2


//--------------------- .nv.info                  --------------------------
	.section	.nv.info,"",@"SHT_CUDA_INFO"
	.align	4


	//----- nvinfo : EIATTR_REGCOUNT
	.align		4
        /*0000*/ 	.byte	0x04, 0x2f
        /*0002*/ 	.short	(.L_6 - .L_5)
	.align		4
.L_5:
        /*0004*/ 	.word	index@(_Z3cpyP7double2S0_)
        /*0008*/ 	.word	0x0000000c


	//----- nvinfo : EIATTR_FRAME_SIZE
	.align		4
.L_6:
        /*000c*/ 	.byte	0x04, 0x11
        /*000e*/ 	.short	(.L_8 - .L_7)
	.align		4
.L_7:
        /*0010*/ 	.word	index@(_Z3cpyP7double2S0_)
        /*0014*/ 	.word	0x00000000


	//----- nvinfo : EIATTR_REGCOUNT
	.align		4
.L_8:
        /*0018*/ 	.byte	0x04, 0x2f
        /*001a*/ 	.short	(.L_10 - .L_9)
	.align		4
.L_9:
        /*001c*/ 	.word	index@(_Z9spectraldP7double2)
        /*0020*/ 	.word	0x00000012


	//----- nvinfo : EIATTR_FRAME_SIZE
	.align		4
.L_10:
        /*0024*/ 	.byte	0x04, 0x11
        /*0026*/ 	.short	(.L_12 - .L_11)
	.align		4
.L_11:
        /*0028*/ 	.word	index@(_Z9spectraldP7double2)
        /*002c*/ 	.word	0x00000000


	//----- nvinfo : EIATTR_REGCOUNT
	.align		4
.L_12:
        /*0030*/ 	.byte	0x04, 0x2f
        /*0032*/ 	.short	(.L_14 - .L_13)
	.align		4
.L_13:
        /*0034*/ 	.word	index@(_Z3RK4P7double2S0_S0_d)
        /*0038*/ 	.word	0x0000002c


	//----- nvinfo : EIATTR_FRAME_SIZE
	.align		4
.L_14:
        /*003c*/ 	.byte	0x04, 0x11
        /*003e*/ 	.short	(.L_16 - .L_15)
	.align		4
.L_15:
        /*0040*/ 	.word	index@($__internal_0_$__cuda_sm20_div_rn_f64_full)
        /*0044*/ 	.word	0x00000000


	//----- nvinfo : EIATTR_FRAME_SIZE
	.align		4
.L_16:
        /*0048*/ 	.byte	0x04, 0x11
        /*004a*/ 	.short	(.L_18 - .L_17)
	.align		4
.L_17:
        /*004c*/ 	.word	index@(_Z3RK4P7double2S0_S0_d)
        /*0050*/ 	.word	0x00000000


	//----- nvinfo : EIATTR_MIN_STACK_SIZE
	.align		4
.L_18:
        /*0054*/ 	.byte	0x04, 0x12
        /*0056*/ 	.short	(.L_20 - .L_19)
	.align		4
.L_19:
        /*0058*/ 	.word	index@(_Z3RK4P7double2S0_S0_d)
        /*005c*/ 	.word	0x00000000


	//----- nvinfo : EIATTR_MIN_STACK_SIZE
	.align		4
.L_20:
        /*0060*/ 	.byte	0x04, 0x12
        /*0062*/ 	.short	(.L_22 - .L_21)
	.align		4
.L_21:
        /*0064*/ 	.word	index@(_Z9spectraldP7double2)
        /*0068*/ 	.word	0x00000000


	//----- nvinfo : EIATTR_MIN_STACK_SIZE
	.align		4
.L_22:
        /*006c*/ 	.byte	0x04, 0x12
        /*006e*/ 	.short	(.L_24 - .L_23)
	.align		4
.L_23:
        /*0070*/ 	.word	index@(_Z3cpyP7double2S0_)
        /*0074*/ 	.word	0x00000000
.L_24:


//--------------------- .nv.compat                --------------------------
	.section	.nv.compat,"",@"SHT_CUDA_COMPAT_INFO"
	.align	4
        /*0000*/ 	.byte	0x02, 0x09, 0x00, 0x00, 0x02, 0x02, 0x01, 0x00, 0x02, 0x05, 0x05, 0x00, 0x03, 0x07, 0x01, 0x01
        /*0010*/ 	.byte	0x02, 0x03, 0x00, 0x00, 0x02, 0x06, 0x01, 0x00, 0x04, 0x0b, 0x08, 0x00, 0x01, 0x00, 0x00, 0x00
        /*0020*/ 	.byte	0x00, 0x00, 0x00, 0x00


//--------------------- .nv.info._Z3RK4P7double2S0_S0_d --------------------------
	.section	.nv.info._Z3RK4P7double2S0_S0_d,"",@"SHT_CUDA_INFO"
	.sectionflags	@""
	.align	4


	//----- nvinfo : EIATTR_CUDA_API_VERSION
	.align		4
        /*0000*/ 	.byte	0x04, 0x37
        /*0002*/ 	.short	(.L_26 - .L_25)
.L_25:
        /*0004*/ 	.word	0x00000082


	//----- nvinfo : EIATTR_KPARAM_INFO
	.align		4
.L_26:
        /*0008*/ 	.byte	0x04, 0x17
        /*000a*/ 	.short	(.L_28 - .L_27)
.L_27:
        /*000c*/ 	.word	0x00000000
        /*0010*/ 	.short	0x0003
        /*0012*/ 	.short	0x0018
        /*0014*/ 	.byte	0x00, 0xf0, 0x21, 0x00


	//----- nvinfo : EIATTR_KPARAM_INFO
	.align		4
.L_28:
        /*0018*/ 	.byte	0x04, 0x17
        /*001a*/ 	.short	(.L_30 - .L_29)
.L_29:
        /*001c*/ 	.word	0x00000000
        /*0020*/ 	.short	0x0002
        /*0022*/ 	.short	0x0010
        /*0024*/ 	.byte	0x00, 0xf5, 0x21, 0x00


	//----- nvinfo : EIATTR_KPARAM_INFO
	.align		4
.L_30:
        /*0028*/ 	.byte	0x04, 0x17
        /*002a*/ 	.short	(.L_32 - .L_31)
.L_31:
        /*002c*/ 	.word	0x00000000
        /*0030*/ 	.short	0x0001
        /*0032*/ 	.short	0x0008
        /*0034*/ 	.byte	0x00, 0xf5, 0x21, 0x00


	//----- nvinfo : EIATTR_KPARAM_INFO
	.align		4
.L_32:
        /*0038*/ 	.byte	0x04, 0x17
        /*003a*/ 	.short	(.L_34 - .L_33)
.L_33:
        /*003c*/ 	.word	0x00000000
        /*0040*/ 	.short	0x0000
        /*0042*/ 	.short	0x0000
        /*0044*/ 	.byte	0x00, 0xf5, 0x21, 0x00


	//----- nvinfo : EIATTR_SPARSE_MMA_MASK
	.align		4
.L_34:
        /*0048*/ 	.byte	0x03, 0x50
        /*004a*/ 	.short	0x0000


	//----- nvinfo : EIATTR_MAXREG_COUNT
	.align		4
        /*004c*/ 	.byte	0x03, 0x1b
        /*004e*/ 	.short	0x00ff


	//----- nvinfo : EIATTR_MERCURY_ISA_VERSION
	.align		4
        /*0050*/ 	.byte	0x03, 0x5f
        /*0052*/ 	.short	0x0101


	//----- nvinfo : EIATTR_VRC_CTA_INIT_COUNT
	.align		4
        /*0054*/ 	.byte	0x02, 0x4a
	.zero		1
	.zero		1


	//----- nvinfo : EIATTR_EXIT_INSTR_OFFSETS
	.align		4
        /*0058*/ 	.byte	0x04, 0x1c
        /*005a*/ 	.short	(.L_36 - .L_35)


	//   ....[0]....
.L_35:
        /*005c*/ 	.word	0x00000080


	//   ....[1]....
        /*0060*/ 	.word	0x00000930


	//----- nvinfo : EIATTR_CRS_STACK_SIZE
	.align		4
.L_36:
        /*0064*/ 	.byte	0x04, 0x1e
        /*0066*/ 	.short	(.L_38 - .L_37)
.L_37:
        /*0068*/ 	.word	0x00000000


	//----- nvinfo : EIATTR_CBANK_PARAM_SIZE
	.align		4
.L_38:
        /*006c*/ 	.byte	0x03, 0x19
        /*006e*/ 	.short	0x0020


	//----- nvinfo : EIATTR_PARAM_CBANK
	.align		4
        /*0070*/ 	.byte	0x04, 0x0a
        /*0072*/ 	.short	(.L_40 - .L_39)
	.align		4
.L_39:
        /*0074*/ 	.word	index@(.nv.constant0._Z3RK4P7double2S0_S0_d)
        /*0078*/ 	.short	0x0380
        /*007a*/ 	.short	0x0020


	//----- nvinfo : EIATTR_SW_WAR
	.align		4
.L_40:
        /*007c*/ 	.byte	0x04, 0x36
        /*007e*/ 	.short	(.L_42 - .L_41)
.L_41:
        /*0080*/ 	.word	0x00000008
.L_42:


//--------------------- .nv.info._Z9spectraldP7double2 --------------------------
	.section	.nv.info._Z9spectraldP7double2,"",@"SHT_CUDA_INFO"
	.sectionflags	@""
	.align	4


	//----- nvinfo : EIATTR_CUDA_API_VERSION
	.align		4
        /*0000*/ 	.byte	0x04, 0x37
        /*0002*/ 	.short	(.L_44 - .L_43)
.L_43:
        /*0004*/ 	.word	0x00000082


	//----- nvinfo : EIATTR_KPARAM_INFO
	.align		4
.L_44:
        /*0008*/ 	.byte	0x04, 0x17
        /*000a*/ 	.short	(.L_46 - .L_45)
.L_45:
        /*000c*/ 	.word	0x00000000
        /*0010*/ 	.short	0x0000
        /*0012*/ 	.short	0x0000
        /*0014*/ 	.byte	0x00, 0xf5, 0x21, 0x00


	//----- nvinfo : EIATTR_SPARSE_MMA_MASK
	.align		4
.L_46:
        /*0018*/ 	.byte	0x03, 0x50
        /*001a*/ 	.short	0x0000


	//----- nvinfo : EIATTR_MAXREG_COUNT
	.align		4
        /*001c*/ 	.byte	0x03, 0x1b
        /*001e*/ 	.short	0x00ff


	//----- nvinfo : EIATTR_MERCURY_ISA_VERSION
	.align		4
        /*0020*/ 	.byte	0x03, 0x5f
        /*0022*/ 	.short	0x0101


	//----- nvinfo : EIATTR_VRC_CTA_INIT_COUNT
	.align		4
        /*0024*/ 	.byte	0x02, 0x4a
	.zero		1
	.zero		1


	//----- nvinfo : EIATTR_EXIT_INSTR_OFFSETS
	.align		4
        /*0028*/ 	.byte	0x04, 0x1c
        /*002a*/ 	.short	(.L_48 - .L_47)


	//   ....[0]....
.L_47:
        /*002c*/ 	.word	0x00000080


	//   ....[1]....
        /*0030*/ 	.word	0x00000350


	//----- nvinfo : EIATTR_CBANK_PARAM_SIZE
	.align		4
.L_48:
        /*0034*/ 	.byte	0x03, 0x19
        /*0036*/ 	.short	0x0008


	//----- nvinfo : EIATTR_PARAM_CBANK
	.align		4
        /*0038*/ 	.byte	0x04, 0x0a
        /*003a*/ 	.short	(.L_50 - .L_49)
	.align		4
.L_49:
        /*003c*/ 	.word	index@(.nv.constant0._Z9spectraldP7double2)
        /*0040*/ 	.short	0x0380
        /*0042*/ 	.short	0x0008


	//----- nvinfo : EIATTR_SW_WAR
	.align		4
.L_50:
        /*0044*/ 	.byte	0x04, 0x36
        /*0046*/ 	.short	(.L_52 - .L_51)
.L_51:
        /*0048*/ 	.word	0x00000008
.L_52:


//--------------------- .nv.info._Z3cpyP7double2S0_ --------------------------
	.section	.nv.info._Z3cpyP7double2S0_,"",@"SHT_CUDA_INFO"
	.sectionflags	@""
	.align	4


	//----- nvinfo : EIATTR_CUDA_API_VERSION
	.align		4
        /*0000*/ 	.byte	0x04, 0x37
        /*0002*/ 	.short	(.L_54 - .L_53)
.L_53:
        /*0004*/ 	.word	0x00000082


	//----- nvinfo : EIATTR_KPARAM_INFO
	.align		4
.L_54:
        /*0008*/ 	.byte	0x04, 0x17
        /*000a*/ 	.short	(.L_56 - .L_55)
.L_55:
        /*000c*/ 	.word	0x00000000
        /*0010*/ 	.short	0x0001
        /*0012*/ 	.short	0x0008
        /*0014*/ 	.byte	0x00, 0xf5, 0x21, 0x00


	//----- nvinfo : EIATTR_KPARAM_INFO
	.align		4
.L_56:
        /*0018*/ 	.byte	0x04, 0x17
        /*001a*/ 	.short	(.L_58 - .L_57)
.L_57:
        /*001c*/ 	.word	0x00000000
        /*0020*/ 	.short	0x0000
        /*0022*/ 	.short	0x0000
        /*0024*/ 	.byte	0x00, 0xf5, 0x21, 0x00


	//----- nvinfo : EIATTR_SPARSE_MMA_MASK
	.align		4
.L_58:
        /*0028*/ 	.byte	0x03, 0x50
        /*002a*/ 	.short	0x0000


	//----- nvinfo : EIATTR_MAXREG_COUNT
	.align		4
        /*002c*/ 	.byte	0x03, 0x1b
        /*002e*/ 	.short	0x00ff


	//----- nvinfo : EIATTR_MERCURY_ISA_VERSION
	.align		4
        /*0030*/ 	.byte	0x03, 0x5f
        /*0032*/ 	.short	0x0101


	//----- nvinfo : EIATTR_VRC_CTA_INIT_COUNT
	.align		4
        /*0034*/ 	.byte	0x02, 0x4a
	.zero		1
	.zero		1


	//----- nvinfo : EIATTR_EXIT_INSTR_OFFSETS
	.align		4
        /*0038*/ 	.byte	0x04, 0x1c
        /*003a*/ 	.short	(.L_60 - .L_59)


	//   ....[0]....
.L_59:
        /*003c*/ 	.word	0x00000080


	//   ....[1]....
        /*0040*/ 	.word	0x00000100


	//----- nvinfo : EIATTR_CBANK_PARAM_SIZE
	.align		4
.L_60:
        /*0044*/ 	.byte	0x03, 0x19
        /*0046*/ 	.short	0x0010


	//----- nvinfo : EIATTR_PARAM_CBANK
	.align		4
        /*0048*/ 	.byte	0x04, 0x0a
        /*004a*/ 	.short	(.L_62 - .L_61)
	.align		4
.L_61:
        /*004c*/ 	.word	index@(.nv.constant0._Z3cpyP7double2S0_)
        /*0050*/ 	.short	0x0380
        /*0052*/ 	.short	0x0010


	//----- nvinfo : EIATTR_SW_WAR
	.align		4
.L_62:
        /*0054*/ 	.byte	0x04, 0x36
        /*0056*/ 	.short	(.L_64 - .L_63)
.L_63:
        /*0058*/ 	.word	0x00000008
.L_64:


//--------------------- .nv.callgraph             --------------------------
	.section	.nv.callgraph,"",@"SHT_CUDA_CALLGRAPH"
	.align	4
	.sectionentsize	8
	.align		4
        /*0000*/ 	.word	0x00000000
	.align		4
        /*0004*/ 	.word	0xffffffff
	.align		4
        /*0008*/ 	.word	0x00000000
	.align		4
        /*000c*/ 	.word	0xfffffffe
	.align		4
        /*0010*/ 	.word	0x00000000
	.align		4
        /*0014*/ 	.word	0xfffffffd
	.align		4
        /*0018*/ 	.word	0x00000000
	.align		4
        /*001c*/ 	.word	0xfffffffc


//--------------------- .nv.constant3             --------------------------
	.section	.nv.constant3,"a",@progbits
	.align	8
.nv.constant3:
	.type		dev_N,@object
	.size		dev_N,(.L_0 - dev_N)
dev_N:
	.zero		4
.L_0:
	.zero		4
	.type		dev_dt,@object
	.size		dev_dt,(dev_C1r - dev_dt)
dev_dt:
	.zero		8
	.type		dev_C1r,@object
	.size		dev_C1r,(dev_C1i - dev_C1r)
dev_C1r:
	.zero		8
	.type		dev_C1i,@object
	.size		dev_C1i,(dev_c3 - dev_C1i)
dev_C1i:
	.zero		8
	.type		dev_c3,@object
	.size		dev_c3,(.L_4 - dev_c3)
dev_c3:
	.zero		8
.L_4:


//--------------------- .text._Z3RK4P7double2S0_S0_d --------------------------
	.section	.text._Z3RK4P7double2S0_S0_d,"ax",@progbits
	.align	128
        .global         _Z3RK4P7double2S0_S0_d
        .type           _Z3RK4P7double2S0_S0_d,@function
        .size           _Z3RK4P7double2S0_S0_d,(.L_x_16 - _Z3RK4P7double2S0_S0_d)
        .other          _Z3RK4P7double2S0_S0_d,@"STO_CUDA_ENTRY STV_DEFAULT"
_Z3RK4P7double2S0_S0_d:
.text._Z3RK4P7double2S0_S0_d:
[----:B------:R-:W-:Y:S01]  /*0000*/  LDC R1, c[0x0][0x37c] ;  /* 0x0000df00ff017b82 */ /* 0x000fe20000000800 */
[----:B------:R-:W0:Y:S07]  /*0010*/  S2R R27, SR_TID.X ;  /* 0x00000000001b7919 */ /* 0x000e2e0000002100 */
[----:B------:R-:W0:Y:S01]  /*0020*/  S2UR UR5, SR_CTAID.X ;  /* 0x00000000000579c3 */ /* 0x000e220000002500 */
[----:B------:R-:W1:Y:S07]  /*0030*/  LDCU UR6, c[0x3][URZ] ;  /* 0x00c00000ff0677ac */ /* 0x000e6e0008000800 */
[----:B------:R-:W0:Y:S01]  /*0040*/  LDC R0, c[0x0][0x360] ;  /* 0x0000d800ff007b82 */ /* 0x000e220000000800 */
[----:B-1----:R-:W-:Y:S01]  /*0050*/  UIMAD UR4, UR6, UR6, URZ ;  /* 0x00000006060472a4 */ /* 0x002fe2000f8e02ff */
[----:B0-----:R-:W-:-:S05]  /*0060*/  IMAD R3, R0, UR5, R27 ;  /* 0x0000000500037c24 */ /* 0x001fca000f8e021b */
[----:B------:R-:W-:-:S13]  /*0070*/  ISETP.GE.AND P0, PT, R3, UR4, PT ;  /* 0x0000000403007c0c */ /* 0x000fda000bf06270 */
[----:B------:R-:W-:Y:S05]  /*0080*/  @P0 EXIT ;  /* 0x000000000000094d */ /* 0x000fea0003800000 */
[----:B------:R-:W0:Y:S01]  /*0090*/  LDC.64 R16, c[0x0][0x390] ;  /* 0x0000e400ff107b82 */ /* 0x000e220000000a00 */
[----:B------:R-:W1:Y:S07]  /*00a0*/  LDCU.64 UR8, c[0x0][0x358] ;  /* 0x00006b00ff0877ac */ /* 0x000e6e0008000a00 */
[----:B------:R-:W2:Y:S08]  /*00b0*/  LDC.64 R12, c[0x0][0x380] ;  /* 0x0000e000ff0c7b82 */ /* 0x000eb00000000a00 */
[----:B------:R-:W3:Y:S01]  /*00c0*/  LDC.64 R6, c[0x0][0x388] ;  /* 0x0000e200ff067b82 */ /* 0x000ee20000000a00 */
[----:B0-----:R-:W-:-:S06]  /*00d0*/  IMAD.WIDE R16, R3, 0x10, R16 ;  /* 0x0000001003107825 */ /* 0x001fcc00078e0210 */
[----:B-1----:R-:W4:Y:S01]  /*00e0*/  LDG.E.128 R16, desc[UR8][R16.64] ;  /* 0x0000000810107981 */ /* 0x002f22000c1e1d00 */
[----:B--2---:R-:W-:-:S06]  /*00f0*/  IMAD.WIDE R12, R3, 0x10, R12 ;  /* 0x00000010030c7825 */ /* 0x004fcc00078e020c */
[----:B------:R-:W2:Y:S01]  /*0100*/  LDG.E.128 R12, desc[UR8][R12.64] ;  /* 0x000000080c0c7981 */ /* 0x000ea2000c1e1d00 */
[----:B---3--:R-:W-:-:S05]  /*0110*/  IMAD.WIDE R6, R3, 0x10, R6 ;  /* 0x0000001003067825 */ /* 0x008fca00078e0206 */
[----:B------:R0:W5:Y:S01]  /*0120*/  LDG.E.128 R8, desc[UR8][R6.64] ;  /* 0x0000000806087981 */ /* 0x000162000c1e1d00 */
[----:B------:R-:W1:Y:S01]  /*0130*/  I2F.F64 R24, UR6 ;  /* 0x0000000600187d12 */ /* 0x000e620008201c00 */
[----:B------:R-:W-:Y:S01]  /*0140*/  IMAD.MOV.U32 R2, RZ, RZ, 0x1 ;  /* 0x00000001ff027424 */ /* 0x000fe200078e00ff */
[----:B------:R-:W4:Y:S01]  /*0150*/  LDCU.128 UR4, c[0x3][0x10] ;  /* 0x00c00200ff0477ac */ /* 0x000f220008000c00 */
[----:B------:R-:W-:Y:S05]  /*0160*/  BSSY.RECONVERGENT B0, `(.L_x_0) ;  /* 0x0000024000007945 */ /* 0x000fea0003800200 */
[----:B-1----:R-:W1:Y:S02]  /*0170*/  MUFU.RCP64H R3, R25 ;  /* 0x0000001900037308 */ /* 0x002e640000001800 */
[----:B-1----:R-:W-:-:S08]  /*0180*/  DFMA R4, -R24, R2, 1 ;  /* 0x3ff000001804742b */ /* 0x002fd00000000102 */
[----:B------:R-:W-:-:S08]  /*0190*/  DFMA R4, R4, R4, R4 ;  /* 0x000000040404722b */ /* 0x000fd00000000004 */
[----:B------:R-:W-:-:S08]  /*01a0*/  DFMA R4, R2, R4, R2 ;  /* 0x000000040204722b */ /* 0x000fd00000000002 */
[----:B------:R-:W-:-:S08]  /*01b0*/  DFMA R20, -R24, R4, 1 ;  /* 0x3ff000001814742b */ /* 0x000fd00000000104 */
[----:B------:R-:W-:Y:S02]  /*01c0*/  DFMA R20, R4, R20, R4 ;  /* 0x000000140414722b */ /* 0x000fe40000000004 */
[----:B----4-:R-:W-:Y:S01]  /*01d0*/  DMUL R2, R18, UR6 ;  /* 0x0000000612027c28 */ /* 0x010fe20008000000 */
[----:B------:R-:W1:Y:S07]  /*01e0*/  S2UR UR6, SR_CgaCtaId ;  /* 0x00000000000679c3 */ /* 0x000e6e0000008800 */
[----:B------:R-:W-:Y:S01]  /*01f0*/  DFMA R4, R16, UR4, -R2 ;  /* 0x0000000410047c2b */ /* 0x000fe20008000802 */
[----:B------:R-:W-:-:S02]  /*0200*/  UMOV UR4, 0x400 ;  /* 0x0000040000047882 */ /* 0x000fc40000000000 */
[----:B------:R-:W-:-:S05]  /*0210*/  UIADD3 UR5, UPT, UPT, UR4, 0x2000, URZ ;  /* 0x0000200004057890 */ /* 0x000fca000fffe0ff */
[----:B------:R-:W-:Y:S02]  /*0220*/  DMUL R2, R4, R20 ;  /* 0x0000001404027228 */ /* 0x000fe40000000000 */
[----:B------:R-:W-:-:S06]  /*0230*/  FSETP.GEU.AND P1, PT, |R5|, 6.5827683646048100446e-37, PT ;  /* 0x036000000500780b */ /* 0x000fcc0003f2e200 */
[----:B------:R-:W-:Y:S01]  /*0240*/  DFMA R22, -R24, R2, R4 ;  /* 0x000000021816722b */ /* 0x000fe20000000104 */
[----:B-1----:R-:W-:Y:S02]  /*0250*/  ULEA UR7, UR6, UR4, 0x18 ;  /* 0x0000000406077291 */ /* 0x002fe4000f8ec0ff */
[----:B------:R-:W-:Y:S02]  /*0260*/  ULEA UR5, UR6, UR5, 0x18 ;  /* 0x0000000506057291 */ /* 0x000fe4000f8ec0ff */
[----:B------:R-:W-:-:S03]  /*0270*/  UIADD3 UR4, UPT, UPT, UR4, 0x1000, URZ ;  /* 0x0000100004047890 */ /* 0x000fc6000fffe0ff */
[----:B------:R-:W-:Y:S01]  /*0280*/  DFMA R2, R20, R22, R2 ;  /* 0x000000161402722b */ /* 0x000fe20000000002 */
[----:B------:R-:W-:Y:S01]  /*0290*/  ULEA UR4, UR6, UR4, 0x18 ;  /* 0x0000000406047291 */ /* 0x000fe2000f8ec0ff */
[C---:B------:R-:W-:Y:S02]  /*02a0*/  LEA R21, R27.reuse, UR7, 0x4 ;  /* 0x000000071b157c11 */ /* 0x040fe4000f8e20ff */
[----:B------:R-:W-:-:S03]  /*02b0*/  LEA R23, R27, UR5, 0x4 ;  /* 0x000000051b177c11 */ /* 0x000fc6000f8e20ff */
[----:B--2---:R0:W-:Y:S01]  /*02c0*/  STS.128 [R21], R12 ;  /* 0x0000000c15007388 */ /* 0x0041e20000000c00 */
[----:B------:R-:W-:Y:S02]  /*02d0*/  LEA R27, R27, UR4, 0x4 ;  /* 0x000000041b1b7c11 */ /* 0x000fe4000f8e20ff */
[----:B------:R-:W-:Y:S01]  /*02e0*/  FFMA R0, RZ, R25, R3 ;  /* 0x00000019ff007223 */ /* 0x000fe20000000003 */
[----:B------:R0:W-:Y:S04]  /*02f0*/  STS.128 [R23], R16 ;  /* 0x0000001017007388 */ /* 0x0001e80000000c00 */
[----:B------:R-:W-:-:S13]  /*0300*/  FSETP.GT.AND P0, PT, |R0|, 1.469367938527859385e-39, PT ;  /* 0x001000000000780b */ /* 0x000fda0003f04200 */
[----:B0-----:R-:W-:Y:S05]  /*0310*/  @P0 BRA P1, `(.L_x_1) ;  /* 0x0000000000200947 */ /* 0x001fea0000800000 */
[----:B------:R-:W-:Y:S01]  /*0320*/  IMAD.MOV.U32 R28, RZ, RZ, R4 ;  /* 0x000000ffff1c7224 */ /* 0x000fe200078e0004 */
[----:B------:R-:W-:Y:S01]  /*0330*/  MOV R0, 0x380 ;  /* 0x0000038000007802 */ /* 0x000fe20000000f00 */
[----:B------:R-:W-:Y:S02]  /*0340*/  IMAD.MOV.U32 R29, RZ, RZ, R5 ;  /* 0x000000ffff1d7224 */ /* 0x000fe400078e0005 */
[----:B------:R-:W-:Y:S02]  /*0350*/  IMAD.MOV.U32 R4, RZ, RZ, R24 ;  /* 0x000000ffff047224 */ /* 0x000fe400078e0018 */
[----:B------:R-:W-:-:S07]  /*0360*/  IMAD.MOV.U32 R5, RZ, RZ, R25 ;  /* 0x000000ffff057224 */ /* 0x000fce00078e0019 */
[----:B-----5:R-:W-:Y:S05]  /*0370*/  CALL.REL.NOINC `($__internal_0_$__cuda_sm20_div_rn_f64_full) ;  /* 0x0000000400707944 */ /* 0x020fea0003c00000 */
[----:B------:R-:W-:Y:S02]  /*0380*/  IMAD.MOV.U32 R2, RZ, RZ, R4 ;  /* 0x000000ffff027224 */ /* 0x000fe400078e0004 */
[----:B------:R-:W-:-:S07]  /*0390*/  IMAD.MOV.U32 R3, RZ, RZ, R5 ;  /* 0x000000ffff037224 */ /* 0x000fce00078e0005 */
.L_x_1:
[----:B------:R-:W-:Y:S05]  /*03a0*/  BSYNC.RECONVERGENT B0 ;  /* 0x0000000000007941 */ /* 0x000fea0003800200 */
.L_x_0:
[----:B------:R-:W0:Y:S01]  /*03b0*/  MUFU.RCP64H R5, R25 ;  /* 0x0000001900057308 */ /* 0x000e220000001800 */
[----:B------:R-:W-:Y:S01]  /*03c0*/  IMAD.MOV.U32 R4, RZ, RZ, 0x1 ;  /* 0x00000001ff047424 */ /* 0x000fe200078e00ff */
[----:B------:R-:W1:Y:S01]  /*03d0*/  LDC.64 R28, c[0x3][0x8] ;  /* 0x00c00200ff1c7b82 */ /* 0x000e620000000a00 */
[----:B------:R-:W1:Y:S01]  /*03e0*/  LDCU.64 UR4, c[0x0][0x398] ;  /* 0x00007300ff0477ac */ /* 0x000e620008000a00 */
[----:B------:R-:W-:Y:S01]  /*03f0*/  FSETP.GEU.AND P1, PT, |R3|, 6.5827683646048100446e-37, PT ;  /* 0x036000000300780b */ /* 0x000fe20003f2e200 */
[----:B------:R-:W-:Y:S02]  /*0400*/  BSSY.RECONVERGENT B0, `(.L_x_2) ;  /* 0x0000015000007945 */ /* 0x000fe40003800200 */
[----:B0-----:R-:W-:-:S08]  /*0410*/  DFMA R20, -R24, R4, 1 ;  /* 0x3ff000001814742b */ /* 0x001fd00000000104 */
[----:B------:R-:W-:-:S08]  /*0420*/  DFMA R20, R20, R20, R20 ;  /* 0x000000141414722b */ /* 0x000fd00000000014 */
[----:B------:R-:W-:-:S08]  /*0430*/  DFMA R20, R4, R20, R4 ;  /* 0x000000140414722b */ /* 0x000fd00000000004 */
[----:B------:R-:W-:-:S08]  /*0440*/  DFMA R4, -R24, R20, 1 ;  /* 0x3ff000001804742b */ /* 0x000fd00000000114 */
[----:B------:R-:W-:-:S08]  /*0450*/  DFMA R22, R20, R4, R20 ;  /* 0x000000041416722b */ /* 0x000fd00000000014 */
[----:B------:R-:W-:-:S08]  /*0460*/  DMUL R4, R22, R2 ;  /* 0x0000000216047228 */ /* 0x000fd00000000000 */
[----:B------:R-:W-:-:S08]  /*0470*/  DFMA R20, -R24, R4, R2 ;  /* 0x000000041814722b */ /* 0x000fd00000000102 */
[----:B------:R-:W-:Y:S02]  /*0480*/  DFMA R4, R22, R20, R4 ;  /* 0x000000141604722b */ /* 0x000fe40000000004 */
[----:B-----5:R-:W-:Y:S02]  /*0490*/  DMUL R22, R10, R10 ;  /* 0x0000000a0a167228 */ /* 0x020fe40000000000 */
[----:B-1----:R-:W-:-:S06]  /*04a0*/  DMUL R20, R28, UR4 ;  /* 0x000000041c147c28 */ /* 0x002fcc0008000000 */
[----:B------:R-:W-:Y:S01]  /*04b0*/  FFMA R0, RZ, R25, R5 ;  /* 0x00000019ff007223 */ /* 0x000fe20000000005 */
[----:B------:R-:W-:-:S04]  /*04c0*/  DFMA R22, R8, R8, R22 ;  /* 0x000000080816722b */ /* 0x000fc80000000016 */
[----:B------:R-:W-:-:S13]  /*04d0*/  FSETP.GT.AND P0, PT, |R0|, 1.469367938527859385e-39, PT ;  /* 0x001000000000780b */ /* 0x000fda0003f04200 */
[----:B------:R-:W-:Y:S05]  /*04e0*/  @P0 BRA P1, `(.L_x_3) ;  /* 0x0000000000180947 */ /* 0x000fea0000800000 */
[----:B------:R-:W-:Y:S01]  /*04f0*/  IMAD.MOV.U32 R28, RZ, RZ, R2 ;  /* 0x000000ffff1c7224 */ /* 0x000fe200078e0002 */
[----:B------:R-:W-:Y:S01]  /*0500*/  MOV R0, 0x550 ;  /* 0x0000055000007802 */ /* 0x000fe20000000f00 */
[----:B------:R-:W-:Y:S02]  /*0510*/  IMAD.MOV.U32 R29, RZ, RZ, R3 ;  /* 0x000000ffff1d7224 */ /* 0x000fe400078e0003 */
[----:B------:R-:W-:Y:S02]  /*0520*/  IMAD.MOV.U32 R4, RZ, RZ, R24 ;  /* 0x000000ffff047224 */ /* 0x000fe400078e0018 */
[----:B------:R-:W-:-:S07]  /*0530*/  IMAD.MOV.U32 R5, RZ, RZ, R25 ;  /* 0x000000ffff057224 */ /* 0x000fce00078e0019 */
[----:B------:R-:W-:Y:S05]  /*0540*/  CALL.REL.NOINC `($__internal_0_$__cuda_sm20_div_rn_f64_full) ;  /* 0x0000000000fc7944 */ /* 0x000fea0003c00000 */
.L_x_3:
[----:B------:R-:W-:Y:S05]  /*0550*/  BSYNC.RECONVERGENT B0 ;  /* 0x0000000000007941 */ /* 0x000fea0003800200 */
.L_x_2:
[----:B------:R-:W0:Y:S01]  /*0560*/  MUFU.RCP64H R3, R25 ;  /* 0x0000001900037308 */ /* 0x000e220000001800 */
[----:B------:R-:W-:Y:S01]  /*0570*/  IMAD.MOV.U32 R2, RZ, RZ, 0x1 ;  /* 0x00000001ff027424 */ /* 0x000fe200078e00ff */
[----:B------:R-:W1:Y:S01]  /*0580*/  LDCU.128 UR4, c[0x3][0x10] ;  /* 0x00c00200ff0477ac */ /* 0x000e620008000c00 */
[----:B------:R-:W-:Y:S01]  /*0590*/  DADD R4, R8, R4 ;  /* 0x0000000008047229 */ /* 0x000fe20000000004 */
[----:B------:R-:W-:Y:S03]  /*05a0*/  BSSY.RECONVERGENT B0, `(.L_x_4) ;  /* 0x000001b000007945 */ /* 0x000fe60003800200 */
[----:B0-----:R-:W-:Y:S02]  /*05b0*/  DFMA R28, -R24, R2, 1 ;  /* 0x3ff00000181c742b */ /* 0x001fe40000000102 */
[----:B-1----:R-:W-:-:S06]  /*05c0*/  DMUL R16, R16, UR6 ;  /* 0x0000000610107c28 */ /* 0x002fcc0008000000 */
[----:B------:R-:W-:Y:S02]  /*05d0*/  DFMA R28, R28, R28, R28 ;  /* 0x0000001c1c1c722b */ /* 0x000fe4000000001c */
[----:B------:R-:W-:Y:S01]  /*05e0*/  DFMA R18, R18, UR4, R16 ;  /* 0x0000000412127c2b */ /* 0x000fe20008000010 */
[----:B------:R-:W0:Y:S05]  /*05f0*/  LDCU.64 UR4, c[0x3][0x20] ;  /* 0x00c00400ff0477ac */ /* 0x000e2a0008000a00 */
[----:B------:R-:W-:-:S04]  /*0600*/  DFMA R28, R2, R28, R2 ;  /* 0x0000001c021c722b */ /* 0x000fc80000000002 */
[----:B------:R-:W-:-:S04]  /*0610*/  FSETP.GEU.AND P1, PT, |R19|, 6.5827683646048100446e-37, PT ;  /* 0x036000001300780b */ /* 0x000fc80003f2e200 */
[----:B------:R-:W-:-:S08]  /*0620*/  DFMA R2, -R24, R28, 1 ;  /* 0x3ff000001802742b */ /* 0x000fd0000000011c */
[----:B------:R-:W-:-:S08]  /*0630*/  DFMA R28, R28, R2, R28 ;  /* 0x000000021c1c722b */ /* 0x000fd0000000001c */
[----:B------:R-:W-:-:S08]  /*0640*/  DMUL R2, R28, R18 ;  /* 0x000000121c027228 */ /* 0x000fd00000000000 */
[----:B------:R-:W-:-:S08]  /*0650*/  DFMA R16, -R24, R2, R18 ;  /* 0x000000021810722b */ /* 0x000fd00000000112 */
[----:B------:R-:W-:Y:S02]  /*0660*/  DFMA R2, R28, R16, R2 ;  /* 0x000000101c02722b */ /* 0x000fe40000000002 */
[----:B0-----:R-:W-:-:S08]  /*0670*/  DFMA R16, R10, UR4, R8 ;  /* 0x000000040a107c2b */ /* 0x001fd00008000008 */
[----:B------:R-:W-:Y:S01]  /*0680*/  FFMA R0, RZ, R25, R3 ;  /* 0x00000019ff007223 */ /* 0x000fe20000000003 */
[----:B------:R-:W-:-:S04]  /*0690*/  DFMA R4, R16, -R22, R4 ;  /* 0x800000161004722b */ /* 0x000fc80000000004 */
[----:B------:R-:W-:-:S04]  /*06a0*/  FSETP.GT.AND P0, PT, |R0|, 1.469367938527859385e-39, PT ;  /* 0x001000000000780b */ /* 0x000fc80003f04200 */
[----:B------:R-:W-:-:S09]  /*06b0*/  DFMA R12, R4, R20, R12 ;  /* 0x00000014040c722b */ /* 0x000fd2000000000c */
[----:B------:R-:W-:Y:S05]  /*06c0*/  @P0 BRA P1, `(.L_x_5) ;  /* 0x0000000000200947 */ /* 0x000fea0000800000 */
[----:B------:R-:W-:Y:S01]  /*06d0*/  IMAD.MOV.U32 R28, RZ, RZ, R18 ;  /* 0x000000ffff1c7224 */ /* 0x000fe200078e0012 */
[----:B------:R-:W-:Y:S01]  /*06e0*/  MOV R0, 0x730 ;  /* 0x0000073000007802 */ /* 0x000fe20000000f00 */
[----:B------:R-:W-:Y:S02]  /*06f0*/  IMAD.MOV.U32 R29, RZ, RZ, R19 ;  /* 0x000000ffff1d7224 */ /* 0x000fe400078e0013 */
[----:B------:R-:W-:Y:S02]  /*0700*/  IMAD.MOV.U32 R4, RZ, RZ, R24 ;  /* 0x000000ffff047224 */ /* 0x000fe400078e0018 */
[----:B------:R-:W-:-:S07]  /*0710*/  IMAD.MOV.U32 R5, RZ, RZ, R25 ;  /* 0x000000ffff057224 */ /* 0x000fce00078e0019 */
[----:B------:R-:W-:Y:S05]  /*0720*/  CALL.REL.NOINC `($__internal_0_$__cuda_sm20_div_rn_f64_full) ;  /* 0x0000000000847944 */ /* 0x000fea0003c00000 */
[----:B------:R-:W-:Y:S02]  /*0730*/  IMAD.MOV.U32 R2, RZ, RZ, R4 ;  /* 0x000000ffff027224 */ /* 0x000fe400078e0004 */
[----:B------:R-:W-:-:S07]  /*0740*/  IMAD.MOV.U32 R3, RZ, RZ, R5 ;  /* 0x000000ffff037224 */ /* 0x000fce00078e0005 */
.L_x_5:
[----:B------:R-:W-:Y:S05]  /*0750*/  BSYNC.RECONVERGENT B0 ;  /* 0x0000000000007941 */ /* 0x000fea0003800200 */
.L_x_4:
[----:B------:R-:W0:Y:S01]  /*0760*/  MUFU.RCP64H R5, R25 ;  /* 0x0000001900057308 */ /* 0x000e220000001800 */
[----:B------:R-:W-:Y:S01]  /*0770*/  IMAD.MOV.U32 R4, RZ, RZ, 0x1 ;  /* 0x00000001ff047424 */ /* 0x000fe200078e00ff */
[----:B------:R-:W-:Y:S01]  /*0780*/  FSETP.GEU.AND P1, PT, |R3|, 6.5827683646048100446e-37, PT ;  /* 0x036000000300780b */ /* 0x000fe20003f2e200 */
[----:B------:R-:W-:Y:S04]  /*0790*/  BSSY.RECONVERGENT B0, `(.L_x_6) ;  /* 0x0000012000007945 */ /* 0x000fe80003800200 */
[----:B0-----:R-:W-:-:S08]  /*07a0*/  DFMA R16, -R24, R4, 1 ;  /* 0x3ff000001810742b */ /* 0x001fd00000000104 */
[----:B------:R-:W-:-:S08]  /*07b0*/  DFMA R16, R16, R16, R16 ;  /* 0x000000101010722b */ /* 0x000fd00000000010 */
[----:B------:R-:W-:-:S08]  /*07c0*/  DFMA R16, R4, R16, R4 ;  /* 0x000000100410722b */ /* 0x000fd00000000004 */
[----:B------:R-:W-:-:S08]  /*07d0*/  DFMA R4, -R24, R16, 1 ;  /* 0x3ff000001804742b */ /* 0x000fd00000000110 */
[----:B------:R-:W-:-:S08]  /*07e0*/  DFMA R18, R16, R4, R16 ;  /* 0x000000041012722b */ /* 0x000fd00000000010 */
[----:B------:R-:W-:-:S08]  /*07f0*/  DMUL R4, R18, R2 ;  /* 0x0000000212047228 */ /* 0x000fd00000000000 */
[----:B------:R-:W-:-:S08]  /*0800*/  DFMA R16, -R24, R4, R2 ;  /* 0x000000041810722b */ /* 0x000fd00000000102 */
[----:B------:R-:W-:-:S10]  /*0810*/  DFMA R4, R18, R16, R4 ;  /* 0x000000101204722b */ /* 0x000fd40000000004 */
[----:B------:R-:W-:-:S05]  /*0820*/  FFMA R0, RZ, R25, R5 ;  /* 0x00000019ff007223 */ /* 0x000fca0000000005 */
        /* <DEDUP_REMOVED lines=8> */
.L_x_7:
[----:B------:R-:W-:Y:S05]  /*08b0*/  BSYNC.RECONVERGENT B0 ;  /* 0x0000000000007941 */ /* 0x000fea0003800200 */
.L_x_6:
[----:B------:R-:W0:Y:S01]  /*08c0*/  LDCU.64 UR4, c[0x3][0x20] ;  /* 0x00c00400ff0477ac */ /* 0x000e220008000a00 */
[----:B------:R-:W-:Y:S02]  /*08d0*/  DADD R4, R10, R4 ;  /* 0x000000000a047229 */ /* 0x000fe40000000004 */
[----:B0-----:R-:W-:-:S08]  /*08e0*/  DFMA R8, -R8, UR4, R10 ;  /* 0x0000000408087c2b */ /* 0x001fd0000800010a */
[----:B------:R-:W-:-:S08]  /*08f0*/  DFMA R4, R8, -R22, R4 ;  /* 0x800000160804722b */ /* 0x000fd00000000004 */
[----:B------:R-:W-:-:S07]  /*0900*/  DFMA R14, R4, R20, R14 ;  /* 0x00000014040e722b */ /* 0x000fce000000000e */
[----:B------:R-:W-:Y:S04]  /*0910*/  STG.E.128 desc[UR8][R6.64], R12 ;  /* 0x0000000c06007986 */ /* 0x000fe8000c101d08 */
[----:B------:R-:W-:Y:S01]  /*0920*/  STS.128 [R27], R12 ;  /* 0x0000000c1b007388 */ /* 0x000fe20000000c00 */
[----:B------:R-:W-:Y:S05]  /*0930*/  EXIT ;  /* 0x000000000000794d */ /* 0x000fea0003800000 */
        .weak           $__internal_0_$__cuda_sm20_div_rn_f64_full
        .type           $__internal_0_$__cuda_sm20_div_rn_f64_full,@function
        .size           $__internal_0_$__cuda_sm20_div_rn_f64_full,(.L_x_16 - $__internal_0_$__cuda_sm20_div_rn_f64_full)
$__internal_0_$__cuda_sm20_div_rn_f64_full:
[C---:B------:R-:W-:Y:S01]  /*0940*/  FSETP.GEU.AND P0, PT, |R5|.reuse, 1.469367938527859385e-39, PT ;  /* 0x001000000500780b */ /* 0x040fe20003f0e200 */
[----:B------:R-:W-:Y:S01]  /*0950*/  IMAD.MOV.U32 R34, RZ, RZ, 0x1 ;  /* 0x00000001ff227424 */ /* 0x000fe200078e00ff */
[----:B------:R-:W-:Y:S01]  /*0960*/  LOP3.LUT R2, R5, 0x800fffff, RZ, 0xc0, !PT ;  /* 0x800fffff05027812 */ /* 0x000fe200078ec0ff */
[----:B------:R-:W-:Y:S01]  /*0970*/  IMAD.MOV.U32 R32, RZ, RZ, 0x1ca00000 ;  /* 0x1ca00000ff207424 */ /* 0x000fe200078e00ff */
[C---:B------:R-:W-:Y:S01]  /*0980*/  FSETP.GEU.AND P2, PT, |R29|.reuse, 1.469367938527859385e-39, PT ;  /* 0x001000001d00780b */ /* 0x040fe20003f4e200 */
[----:B------:R-:W-:Y:S01]  /*0990*/  BSSY.RECONVERGENT B1, `(.L_x_8) ;  /* 0x0000052000017945 */ /* 0x000fe20003800200 */
[----:B------:R-:W-:Y:S02]  /*09a0*/  LOP3.LUT R3, R2, 0x3ff00000, RZ, 0xfc, !PT ;  /* 0x3ff0000002037812 */ /* 0x000fe400078efcff */
[----:B------:R-:W-:Y:S02]  /*09b0*/  MOV R2, R4 ;  /* 0x0000000400027202 */ /* 0x000fe40000000f00 */
[----:B------:R-:W-:-:S02]  /*09c0*/  LOP3.LUT R26, R29, 0x7ff00000, RZ, 0xc0, !PT ;  /* 0x7ff000001d1a7812 */ /* 0x000fc400078ec0ff */
[C---:B------:R-:W-:Y:S01]  /*09d0*/  LOP3.LUT R33, R5.reuse, 0x7ff00000, RZ, 0xc0, !PT ;  /* 0x7ff0000005217812 */ /* 0x040fe200078ec0ff */
[----:B------:R-:W-:Y:S02]  /*09e0*/  @!P0 DMUL R2, R4, 8.98846567431157953865e+307 ;  /* 0x7fe0000004028828 */ /* 0x000fe40000000000 */
[----:B------:R-:W-:Y:S01]  /*09f0*/  IMAD.MOV.U32 R40, RZ, RZ, R26 ;  /* 0x000000ffff287224 */ /* 0x000fe200078e001a */
[C---:B------:R-:W-:Y:S02]  /*0a00*/  ISETP.GE.U32.AND P1, PT, R26.reuse, R33, PT ;  /* 0x000000211a00720c */ /* 0x040fe40003f26070 */
[----:B------:R-:W-:Y:S01]  /*0a10*/  @!P2 LOP3.LUT R37, R5, 0x7ff00000, RZ, 0xc0, !PT ;  /* 0x7ff000000525a812 */ /* 0x000fe200078ec0ff */
[----:B------:R-:W0:Y:S03]  /*0a20*/  MUFU.RCP64H R35, R3 ;  /* 0x0000000300237308 */ /* 0x000e260000001800 */
[----:B------:R-:W-:-:S02]  /*0a30*/  @!P2 ISETP.GE.U32.AND P3, PT, R26, R37, PT ;  /* 0x000000251a00a20c */ /* 0x000fc40003f66070 */
[----:B------:R-:W-:Y:S02]  /*0a40*/  @!P0 LOP3.LUT R33, R3, 0x7ff00000, RZ, 0xc0, !PT ;  /* 0x7ff0000003218812 */ /* 0x000fe400078ec0ff */
[----:B------:R-:W-:-:S04]  /*0a50*/  @!P2 SEL R37, R32, 0x63400000, !P3 ;  /* 0x634000002025a807 */ /* 0x000fc80005800000 */
[----:B------:R-:W-:-:S04]  /*0a60*/  @!P2 LOP3.LUT R38, R37, 0x80000000, R29, 0xf8, !PT ;  /* 0x800000002526a812 */ /* 0x000fc800078ef81d */
[----:B------:R-:W-:Y:S01]  /*0a70*/  @!P2 LOP3.LUT R39, R38, 0x100000, RZ, 0xfc, !PT ;  /* 0x001000002627a812 */ /* 0x000fe200078efcff */
[----:B------:R-:W-:Y:S01]  /*0a80*/  @!P2 IMAD.MOV.U32 R38, RZ, RZ, RZ ;  /* 0x000000ffff26a224 */ /* 0x000fe200078e00ff */
[----:B0-----:R-:W-:-:S08]  /*0a90*/  DFMA R30, R34, -R2, 1 ;  /* 0x3ff00000221e742b */ /* 0x001fd00000000802 */
[----:B------:R-:W-:-:S08]  /*0aa0*/  DFMA R30, R30, R30, R30 ;  /* 0x0000001e1e1e722b */ /* 0x000fd0000000001e */
[----:B------:R-:W-:Y:S01]  /*0ab0*/  DFMA R34, R34, R30, R34 ;  /* 0x0000001e2222722b */ /* 0x000fe20000000022 */
[----:B------:R-:W-:Y:S01]  /*0ac0*/  SEL R31, R32, 0x63400000, !P1 ;  /* 0x63400000201f7807 */ /* 0x000fe20004800000 */
[----:B------:R-:W-:-:S03]  /*0ad0*/  IMAD.MOV.U32 R30, RZ, RZ, R28 ;  /* 0x000000ffff1e7224 */ /* 0x000fc600078e001c */
[----:B------:R-:W-:-:S03]  /*0ae0*/  LOP3.LUT R31, R31, 0x800fffff, R29, 0xf8, !PT ;  /* 0x800fffff1f1f7812 */ /* 0x000fc600078ef81d */
[----:B------:R-:W-:-:S03]  /*0af0*/  DFMA R36, R34, -R2, 1 ;  /* 0x3ff000002224742b */ /* 0x000fc60000000802 */
[----:B------:R-:W-:-:S05]  /*0b00*/  @!P2 DFMA R30, R30, 2, -R38 ;  /* 0x400000001e1ea82b */ /* 0x000fca0000000826 */
[----:B------:R-:W-:-:S05]  /*0b10*/  DFMA R36, R34, R36, R34 ;  /* 0x000000242224722b */ /* 0x000fca0000000022 */
[----:B------:R-:W-:-:S03]  /*0b20*/  @!P2 LOP3.LUT R40, R31, 0x7ff00000, RZ, 0xc0, !PT ;  /* 0x7ff000001f28a812 */ /* 0x000fc600078ec0ff */
[----:B------:R-:W-:Y:S02]  /*0b30*/  DMUL R34, R36, R30 ;  /* 0x0000001e24227228 */ /* 0x000fe40000000000 */
[----:B------:R-:W-:-:S05]  /*0b40*/  VIADD R41, R40, 0xffffffff ;  /* 0xffffffff28297836 */ /* 0x000fca0000000000 */
[----:B------:R-:W-:Y:S01]  /*0b50*/  ISETP.GT.U32.AND P0, PT, R41, 0x7feffffe, PT ;  /* 0x7feffffe2900780c */ /* 0x000fe20003f04070 */
[----:B------:R-:W-:Y:S01]  /*0b60*/  VIADD R41, R33, 0xffffffff ;  /* 0xffffffff21297836 */ /* 0x000fe20000000000 */
[----:B------:R-:W-:-:S04]  /*0b70*/  DFMA R38, R34, -R2, R30 ;  /* 0x800000022226722b */ /* 0x000fc8000000001e */
[----:B------:R-:W-:-:S04]  /*0b80*/  ISETP.GT.U32.OR P0, PT, R41, 0x7feffffe, P0 ;  /* 0x7feffffe2900780c */ /* 0x000fc80000704470 */
[----:B------:R-:W-:-:S09]  /*0b90*/  DFMA R38, R36, R38, R34 ;  /* 0x000000262426722b */ /* 0x000fd20000000022 */
[----:B------:R-:W-:Y:S05]  /*0ba0*/  @P0 BRA `(.L_x_9) ;  /* 0x00000000006c0947 */ /* 0x000fea0003800000 */
[----:B------:R-:W-:-:S04]  /*0bb0*/  LOP3.LUT R29, R5, 0x7ff00000, RZ, 0xc0, !PT ;  /* 0x7ff00000051d7812 */ /* 0x000fc800078ec0ff */
[CC--:B------:R-:W-:Y:S02]  /*0bc0*/  VIADDMNMX R28, R26.reuse, -R29.reuse, 0xb9600000, !PT ;  /* 0xb96000001a1c7446 */ /* 0x0c0fe4000780091d */
[----:B------:R-:W-:Y:S02]  /*0bd0*/  ISETP.GE.U32.AND P0, PT, R26, R29, PT ;  /* 0x0000001d1a00720c */ /* 0x000fe40003f06070 */
[----:B------:R-:W-:Y:S01]  /*0be0*/  VIMNMX R26, PT, PT, R28, 0x46a00000, PT ;  /* 0x46a000001c1a7848 */ /* 0x000fe20003fe0100 */
[----:B------:R-:W-:Y:S01]  /*0bf0*/  IMAD.MOV.U32 R28, RZ, RZ, RZ ;  /* 0x000000ffff1c7224 */ /* 0x000fe200078e00ff */
[----:B------:R-:W-:-:S05]  /*0c00*/  SEL R29, R32, 0x63400000, !P0 ;  /* 0x63400000201d7807 */ /* 0x000fca0004000000 */
[----:B------:R-:W-:-:S04]  /*0c10*/  IMAD.IADD R26, R26, 0x1, -R29 ;  /* 0x000000011a1a7824 */ /* 0x000fc800078e0a1d */
[----:B------:R-:W-:-:S06]  /*0c20*/  VIADD R29, R26, 0x7fe00000 ;  /* 0x7fe000001a1d7836 */ /* 0x000fcc0000000000 */
[----:B------:R-:W-:-:S10]  /*0c30*/  DMUL R34, R38, R28 ;  /* 0x0000001c26227228 */ /* 0x000fd40000000000 */
[----:B------:R-:W-:-:S13]  /*0c40*/  FSETP.GTU.AND P0, PT, |R35|, 1.469367938527859385e-39, PT ;  /* 0x001000002300780b */ /* 0x000fda0003f0c200 */
[----:B------:R-:W-:Y:S05]  /*0c50*/  @P0 BRA `(.L_x_10) ;  /* 0x0000000000940947 */ /* 0x000fea0003800000 */
[----:B------:R-:W-:Y:S01]  /*0c60*/  DFMA R2, R38, -R2, R30 ;  /* 0x800000022602722b */ /* 0x000fe2000000001e */
[----:B------:R-:W-:-:S09]  /*0c70*/  IMAD.MOV.U32 R28, RZ, RZ, RZ ;  /* 0x000000ffff1c7224 */ /* 0x000fd200078e00ff */
[C---:B------:R-:W-:Y:S02]  /*0c80*/  FSETP.NEU.AND P0, PT, R3.reuse, RZ, PT ;  /* 0x000000ff0300720b */ /* 0x040fe40003f0d000 */
[----:B------:R-:W-:-:S04]  /*0c90*/  LOP3.LUT R5, R3, 0x80000000, R5, 0x48, !PT ;  /* 0x8000000003057812 */ /* 0x000fc800078e4805 */
[----:B------:R-:W-:-:S07]  /*0ca0*/  LOP3.LUT R29, R5, R29, RZ, 0xfc, !PT ;  /* 0x0000001d051d7212 */ /* 0x000fce00078efcff */
[----:B------:R-:W-:Y:S05]  /*0cb0*/  @!P0 BRA `(.L_x_10) ;  /* 0x00000000007c8947 */ /* 0x000fea0003800000 */
[----:B------:R-:W-:Y:S01]  /*0cc0*/  IMAD.MOV R3, RZ, RZ, -R26 ;  /* 0x000000ffff037224 */ /* 0x000fe200078e0a1a */
[----:B------:R-:W-:Y:S01]  /*0cd0*/  MOV R2, RZ ;  /* 0x000000ff00027202 */ /* 0x000fe20000000f00 */
[----:B------:R-:W-:-:S05]  /*0ce0*/  DMUL.RP R28, R38, R28 ;  /* 0x0000001c261c7228 */ /* 0x000fca0000008000 */
[----:B------:R-:W-:-:S05]  /*0cf0*/  DFMA R2, R34, -R2, R38 ;  /* 0x800000022202722b */ /* 0x000fca0000000026 */
[----:B------:R-:W-:Y:S02]  /*0d00*/  LOP3.LUT R5, R29, R5, RZ, 0x3c, !PT ;  /* 0x000000051d057212 */ /* 0x000fe400078e3cff */
[----:B------:R-:W-:-:S04]  /*0d10*/  IADD3 R2, PT, PT, -R26, -0x43300000, RZ ;  /* 0xbcd000001a027810 */ /* 0x000fc80007ffe1ff */
[----:B------:R-:W-:-:S04]  /*0d20*/  FSETP.NEU.AND P0, PT, |R3|, R2, PT ;  /* 0x000000020300720b */ /* 0x000fc80003f0d200 */
[----:B------:R-:W-:Y:S02]  /*0d30*/  FSEL R34, R28, R34, !P0 ;  /* 0x000000221c227208 */ /* 0x000fe40004000000 */
[----:B------:R-:W-:Y:S01]  /*0d40*/  FSEL R35, R5, R35, !P0 ;  /* 0x0000002305237208 */ /* 0x000fe20004000000 */
[----:B------:R-:W-:Y:S06]  /*0d50*/  BRA `(.L_x_10) ;  /* 0x0000000000547947 */ /* 0x000fec0003800000 */
.L_x_9:
[----:B------:R-:W-:-:S14]  /*0d60*/  DSETP.NAN.AND P0, PT, R28, R28, PT ;  /* 0x0000001c1c00722a */ /* 0x000fdc0003f08000 */
[----:B------:R-:W-:Y:S05]  /*0d70*/  @P0 BRA `(.L_x_11) ;  /* 0x0000000000440947 */ /* 0x000fea0003800000 */
[----:B------:R-:W-:-:S14]  /*0d80*/  DSETP.NAN.AND P0, PT, R4, R4, PT ;  /* 0x000000040400722a */ /* 0x000fdc0003f08000 */
[----:B------:R-:W-:Y:S05]  /*0d90*/  @P0 BRA `(.L_x_12) ;  /* 0x0000000000300947 */ /* 0x000fea0003800000 */
[----:B------:R-:W-:Y:S01]  /*0da0*/  ISETP.NE.AND P0, PT, R40, R33, PT ;  /* 0x000000212800720c */ /* 0x000fe20003f05270 */
[----:B------:R-:W-:Y:S02]  /*0db0*/  IMAD.MOV.U32 R34, RZ, RZ, 0x0 ;  /* 0x00000000ff227424 */ /* 0x000fe400078e00ff */
[----:B------:R-:W-:-:S10]  /*0dc0*/  IMAD.MOV.U32 R35, RZ, RZ, -0x80000 ;  /* 0xfff80000ff237424 */ /* 0x000fd400078e00ff */
[----:B------:R-:W-:Y:S05]  /*0dd0*/  @!P0 BRA `(.L_x_10) ;  /* 0x0000000000348947 */ /* 0x000fea0003800000 */
[----:B------:R-:W-:Y:S02]  /*0de0*/  ISETP.NE.AND P0, PT, R40, 0x7ff00000, PT ;  /* 0x7ff000002800780c */ /* 0x000fe40003f05270 */
[----:B------:R-:W-:Y:S02]  /*0df0*/  LOP3.LUT R35, R29, 0x80000000, R5, 0x48, !PT ;  /* 0x800000001d237812 */ /* 0x000fe400078e4805 */
[----:B------:R-:W-:-:S13]  /*0e00*/  ISETP.EQ.OR P0, PT, R33, RZ, !P0 ;  /* 0x000000ff2100720c */ /* 0x000fda0004702670 */
[----:B------:R-:W-:Y:S01]  /*0e10*/  @P0 LOP3.LUT R2, R35, 0x7ff00000, RZ, 0xfc, !PT ;  /* 0x7ff0000023020812 */ /* 0x000fe200078efcff */
[----:B------:R-:W-:Y:S02]  /*0e20*/  @!P0 IMAD.MOV.U32 R34, RZ, RZ, RZ ;  /* 0x000000ffff228224 */ /* 0x000fe400078e00ff */
[----:B------:R-:W-:Y:S02]  /*0e30*/  @P0 IMAD.MOV.U32 R34, RZ, RZ, RZ ;  /* 0x000000ffff220224 */ /* 0x000fe400078e00ff */
[----:B------:R-:W-:Y:S01]  /*0e40*/  @P0 IMAD.MOV.U32 R35, RZ, RZ, R2 ;  /* 0x000000ffff230224 */ /* 0x000fe200078e0002 */
[----:B------:R-:W-:Y:S06]  /*0e50*/  BRA `(.L_x_10) ;  /* 0x0000000000147947 */ /* 0x000fec0003800000 */
.L_x_12:
[----:B------:R-:W-:Y:S01]  /*0e60*/  LOP3.LUT R35, R5, 0x80000, RZ, 0xfc, !PT ;  /* 0x0008000005237812 */ /* 0x000fe200078efcff */
[----:B------:R-:W-:Y:S01]  /*0e70*/  IMAD.MOV.U32 R34, RZ, RZ, R4 ;  /* 0x000000ffff227224 */ /* 0x000fe200078e0004 */
[----:B------:R-:W-:Y:S06]  /*0e80*/  BRA `(.L_x_10) ;  /* 0x0000000000087947 */ /* 0x000fec0003800000 */
.L_x_11:
[----:B------:R-:W-:Y:S01]  /*0e90*/  LOP3.LUT R35, R29, 0x80000, RZ, 0xfc, !PT ;  /* 0x000800001d237812 */ /* 0x000fe200078efcff */
[----:B------:R-:W-:-:S07]  /*0ea0*/  IMAD.MOV.U32 R34, RZ, RZ, R28 ;  /* 0x000000ffff227224 */ /* 0x000fce00078e001c */
.L_x_10:
[----:B------:R-:W-:Y:S05]  /*0eb0*/  BSYNC.RECONVERGENT B1 ;  /* 0x0000000000017941 */ /* 0x000fea0003800200 */
.L_x_8:
[----:B------:R-:W-:Y:S02]  /*0ec0*/  IMAD.MOV.U32 R2, RZ, RZ, R0 ;  /* 0x000000ffff027224 */ /* 0x000fe400078e0000 */
[----:B------:R-:W-:Y:S02]  /*0ed0*/  IMAD.MOV.U32 R3, RZ, RZ, 0x0 ;  /* 0x00000000ff037424 */ /* 0x000fe400078e00ff */
[----:B------:R-:W-:Y:S02]  /*0ee0*/  IMAD.MOV.U32 R4, RZ, RZ, R34 ;  /* 0x000000ffff047224 */ /* 0x000fe400078e0022 */
[----:B------:R-:W-:Y:S01]  /*0ef0*/  IMAD.MOV.U32 R5, RZ, RZ, R35 ;  /* 0x000000ffff057224 */ /* 0x000fe200078e0023 */
[----:B------:R-:W-:Y:S06]  /*0f00*/  RET.REL.NODEC R2 `(_Z3RK4P7double2S0_S0_d) ;  /* 0xfffffff0023c7950 */ /* 0x000fec0003c3ffff */
.L_x_13:
[----:B------:R-:W-:-:S00]  /*0f10*/  BRA `(.L_x_13) ;  /* 0xfffffffc00fc7947 */ /* 0x000fc0000383ffff */
[----:B------:R-:W-:-:S00]  /*0f20*/  NOP ;  /* 0x0000000000007918 */ /* 0x000fc00000000000 */
        /* <DEDUP_REMOVED lines=13> */
.L_x_16:


//--------------------- .text._Z9spectraldP7double2 --------------------------
	.section	.text._Z9spectraldP7double2,"ax",@progbits
	.align	128
        .global         _Z9spectraldP7double2
        .type           _Z9spectraldP7double2,@function
        .size           _Z9spectraldP7double2,(.L_x_18 - _Z9spectraldP7double2)
        .other          _Z9spectraldP7double2,@"STO_CUDA_ENTRY STV_DEFAULT"
_Z9spectraldP7double2:
.text._Z9spectraldP7double2:
[----:B------:R-:W-:Y:S01]  /*0000*/  LDC R1, c[0x0][0x37c] ;  /* 0x0000df00ff017b82 */ /* 0x000fe20000000800 */
[----:B------:R-:W0:Y:S07]  /*0010*/  S2R R9, SR_TID.X ;  /* 0x0000000000097919 */ /* 0x000e2e0000002100 */
[----:B------:R-:W0:Y:S08]  /*0020*/  S2UR UR4, SR_CTAID.X ;  /* 0x00000000000479c3 */ /* 0x000e300000002500 */
[----:B------:R-:W0:Y:S08]  /*0030*/  LDC R2, c[0x0][0x360] ;  /* 0x0000d800ff027b82 */ /* 0x000e300000000800 */
[----:B------:R-:W1:Y:S01]  /*0040*/  LDC R0, c[0x3][RZ] ;  /* 0x00c00000ff007b82 */ /* 0x000e620000000800 */
[----:B0-----:R-:W-:-:S02]  /*0050*/  IMAD R9, R2, UR4, R9 ;  /* 0x0000000402097c24 */ /* 0x001fc4000f8e0209 */
[----:B-1----:R-:W-:-:S05]  /*0060*/  IMAD R2, R0, R0, RZ ;  /* 0x0000000000027224 */ /* 0x002fca00078e02ff */
[----:B------:R-:W-:-:S13]  /*0070*/  ISETP.GE.AND P0, PT, R9, R2, PT ;  /* 0x000000020900720c */ /* 0x000fda0003f06270 */
[----:B------:R-:W-:Y:S05]  /*0080*/  @P0 EXIT ;  /* 0x000000000000094d */ /* 0x000fea0003800000 */
[----:B------:R-:W0:Y:S01]  /*0090*/  LDC.64 R2, c[0x0][0x380] ;  /* 0x0000e000ff027b82 */ /* 0x000e220000000a00 */
[----:B------:R-:W1:Y:S01]  /*00a0*/  LDCU.64 UR4, c[0x0][0x358] ;  /* 0x00006b00ff0477ac */ /* 0x000e620008000a00 */
[----:B0-----:R-:W-:-:S05]  /*00b0*/  IMAD.WIDE R2, R9, 0x10, R2 ;  /* 0x0000001009027825 */ /* 0x001fca00078e0202 */
[----:B-1----:R-:W2:Y:S01]  /*00c0*/  LDG.E.128 R4, desc[UR4][R2.64] ;  /* 0x0000000402047981 */ /* 0x002ea2000c1e1d00 */
[----:B------:R-:W-:-:S04]  /*00d0*/  IABS R13, R0 ;  /* 0x00000000000d7213 */ /* 0x000fc80000000000 */
[----:B------:R-:W0:Y:S08]  /*00e0*/  I2F.RP R8, R13 ;  /* 0x0000000d00087306 */ /* 0x000e300000209400 */
[----:B0-----:R-:W0:Y:S02]  /*00f0*/  MUFU.RCP R8, R8 ;  /* 0x0000000800087308 */ /* 0x001e240000001000 */
[----:B0-----:R-:W-:-:S06]  /*0100*/  VIADD R10, R8, 0xffffffe ;  /* 0x0ffffffe080a7836 */ /* 0x001fcc0000000000 */
[----:B------:R0:W1:Y:S02]  /*0110*/  F2I.FTZ.U32.TRUNC.NTZ R11, R10 ;  /* 0x0000000a000b7305 */ /* 0x000064000021f000 */
[----:B0-----:R-:W-:Y:S02]  /*0120*/  HFMA2 R10, -RZ, RZ, 0, 0 ;  /* 0x00000000ff0a7431 */ /* 0x001fe400000001ff */
[----:B-1----:R-:W-:-:S04]  /*0130*/  IMAD.MOV R12, RZ, RZ, -R11 ;  /* 0x000000ffff0c7224 */ /* 0x002fc800078e0a0b */
[----:B------:R-:W-:Y:S01]  /*0140*/  IMAD R15, R12, R13, RZ ;  /* 0x0000000d0c0f7224 */ /* 0x000fe200078e02ff */
[----:B------:R-:W-:-:S03]  /*0150*/  IABS R12, R9 ;  /* 0x00000009000c7213 */ /* 0x000fc60000000000 */
[----:B------:R-:W-:-:S06]  /*0160*/  IMAD.HI.U32 R11, R11, R15, R10 ;  /* 0x0000000f0b0b7227 */ /* 0x000fcc00078e000a */
[----:B------:R-:W-:-:S04]  /*0170*/  IMAD.HI.U32 R11, R11, R12, RZ ;  /* 0x0000000c0b0b7227 */ /* 0x000fc800078e00ff */
[----:B------:R-:W-:-:S04]  /*0180*/  IMAD.MOV R8, RZ, RZ, -R11 ;  /* 0x000000ffff087224 */ /* 0x000fc800078e0a0b */
[----:B------:R-:W-:-:S05]  /*0190*/  IMAD R8, R13, R8, R12 ;  /* 0x000000080d087224 */ /* 0x000fca00078e020c */
[----:B------:R-:W-:-:S13]  /*01a0*/  ISETP.GT.U32.AND P2, PT, R13, R8, PT ;  /* 0x000000080d00720c */ /* 0x000fda0003f44070 */
[----:B------:R-:W-:Y:S01]  /*01b0*/  @!P2 IMAD.IADD R8, R8, 0x1, -R13 ;  /* 0x000000010808a824 */ /* 0x000fe200078e0a0d */
[----:B------:R-:W-:Y:S02]  /*01c0*/  @!P2 IADD3 R11, PT, PT, R11, 0x1, RZ ;  /* 0x000000010b0ba810 */ /* 0x000fe40007ffe0ff */
[----:B------:R-:W-:Y:S02]  /*01d0*/  ISETP.NE.AND P2, PT, R0, RZ, PT ;  /* 0x000000ff0000720c */ /* 0x000fe40003f45270 */
[----:B------:R-:W-:Y:S02]  /*01e0*/  ISETP.GE.U32.AND P0, PT, R8, R13, PT ;  /* 0x0000000d0800720c */ /* 0x000fe40003f06070 */
[----:B------:R-:W-:-:S04]  /*01f0*/  LOP3.LUT R8, R9, R0, RZ, 0x3c, !PT ;  /* 0x0000000009087212 */ /* 0x000fc800078e3cff */
[----:B------:R-:W-:Y:S02]  /*0200*/  ISETP.GE.AND P1, PT, R8, RZ, PT ;  /* 0x000000ff0800720c */ /* 0x000fe40003f26270 */
[----:B------:R-:W-:-:S04]  /*0210*/  LEA.HI R8, R0, R0, RZ, 0x1 ;  /* 0x0000000000087211 */ /* 0x000fc800078f08ff */
[----:B------:R-:W-:Y:S01]  /*0220*/  SHF.R.S32.HI R8, RZ, 0x1, R8 ;  /* 0x00000001ff087819 */ /* 0x000fe20000011408 */
[----:B------:R-:W-:-:S06]  /*0230*/  @P0 VIADD R11, R11, 0x1 ;  /* 0x000000010b0b0836 */ /* 0x000fcc0000000000 */
[----:B------:R-:W-:Y:S02]  /*0240*/  @!P1 IADD3 R11, PT, PT, -R11, RZ, RZ ;  /* 0x000000ff0b0b9210 */ /* 0x000fe40007ffe1ff */
[----:B------:R-:W-:-:S04]  /*0250*/  @!P2 LOP3.LUT R11, RZ, R0, RZ, 0x33, !PT ;  /* 0x00000000ff0ba212 */ /* 0x000fc800078e33ff */
[----:B------:R-:W-:Y:S01]  /*0260*/  ISETP.GT.AND P0, PT, R11, R8, PT ;  /* 0x000000080b00720c */ /* 0x000fe20003f04270 */
[----:B------:R-:W-:-:S04]  /*0270*/  IMAD.MOV R10, RZ, RZ, -R11 ;  /* 0x000000ffff0a7224 */ /* 0x000fc800078e0a0b */
[----:B------:R-:W-:-:S05]  /*0280*/  IMAD R9, R0, R10, R9 ;  /* 0x0000000a00097224 */ /* 0x000fca00078e0209 */
[----:B------:R-:W-:-:S04]  /*0290*/  ISETP.GT.AND P1, PT, R9, R8, PT ;  /* 0x000000080900720c */ /* 0x000fc80003f24270 */
[C---:B------:R-:W-:Y:S02]  /*02a0*/  SEL R8, R0.reuse, RZ, P1 ;  /* 0x000000ff00087207 */ /* 0x040fe40000800000 */
[----:B------:R-:W-:Y:S02]  /*02b0*/  SEL R0, R0, RZ, P0 ;  /* 0x000000ff00007207 */ /* 0x000fe40000000000 */
[----:B------:R-:W-:-:S03]  /*02c0*/  IADD3 R8, PT, PT, R9, -R8, RZ ;  /* 0x8000000809087210 */ /* 0x000fc60007ffe0ff */
[----:B------:R-:W-:Y:S02]  /*02d0*/  IMAD.IADD R0, R11, 0x1, -R0 ;  /* 0x000000010b007824 */ /* 0x000fe400078e0a00 */
[----:B------:R-:W-:-:S04]  /*02e0*/  IMAD R9, R8, R8, RZ ;  /* 0x0000000808097224 */ /* 0x000fc800078e02ff */
[----:B------:R-:W-:-:S05]  /*02f0*/  IMAD R9, R0, R0, R9 ;  /* 0x0000000000097224 */ /* 0x000fca00078e0209 */
[----:B------:R-:W-:-:S06]  /*0300*/  IADD3 R9, PT, PT, -R9, RZ, RZ ;  /* 0x000000ff09097210 */ /* 0x000fcc0007ffe1ff */
[----:B------:R-:W2:Y:S02]  /*0310*/  I2F.F64 R8, R9 ;  /* 0x0000000900087312 */ /* 0x000ea40000201c00 */
[C---:B--2---:R-:W-:Y:S02]  /*0320*/  DMUL R4, R8.reuse, R4 ;  /* 0x0000000408047228 */ /* 0x044fe40000000000 */
[----:B------:R-:W-:-:S07]  /*0330*/  DMUL R6, R8, R6 ;  /* 0x0000000608067228 */ /* 0x000fce0000000000 */
[----:B------:R-:W-:Y:S01]  /*0340*/  STG.E.128 desc[UR4][R2.64], R4 ;  /* 0x0000000402007986 */ /* 0x000fe2000c101d04 */
[----:B------:R-:W-:Y:S05]  /*0350*/  EXIT ;  /* 0x000000000000794d */ /* 0x000fea0003800000 */
.L_x_14:
        /* <DEDUP_REMOVED lines=10> */
.L_x_18:


//--------------------- .text._Z3cpyP7double2S0_  --------------------------
	.section	.text._Z3cpyP7double2S0_,"ax",@progbits
	.align	128
        .global         _Z3cpyP7double2S0_
        .type           _Z3cpyP7double2S0_,@function
        .size           _Z3cpyP7double2S0_,(.L_x_19 - _Z3cpyP7double2S0_)
        .other          _Z3cpyP7double2S0_,@"STO_CUDA_ENTRY STV_DEFAULT"
_Z3cpyP7double2S0_:
.text._Z3cpyP7double2S0_:
        /* <DEDUP_REMOVED lines=11> */
[----:B------:R-:W2:Y:S01]  /*00b0*/  LDC.64 R2, c[0x0][0x380] ;  /* 0x0000e000ff027b82 */ /* 0x000ea20000000a00 */
[----:B0-----:R-:W-:-:S06]  /*00c0*/  IMAD.WIDE R4, R9, 0x10, R4 ;  /* 0x0000001009047825 */ /* 0x001fcc00078e0204 */
[----:B-1----:R-:W3:Y:S01]  /*00d0*/  LDG.E.128 R4, desc[UR4][R4.64] ;  /* 0x0000000404047981 */ /* 0x002ee2000c1e1d00 */
[----:B--2---:R-:W-:-:S05]  /*00e0*/  IMAD.WIDE R2, R9, 0x10, R2 ;  /* 0x0000001009027825 */ /* 0x004fca00078e0202 */
[----:B---3--:R-:W-:Y:S01]  /*00f0*/  STG.E.128 desc[UR4][R2.64], R4 ;  /* 0x0000000402007986 */ /* 0x008fe2000c101d04 */
[----:B------:R-:W-:Y:S05]  /*0100*/  EXIT ;  /* 0x000000000000794d */ /* 0x000fea0003800000 */
.L_x_15:
        /* <DEDUP_REMOVED lines=15> */
.L_x_19:


//--------------------- .nv.shared._Z3RK4P7double2S0_S0_d --------------------------
	.section	.nv.shared._Z3RK4P7double2S0_S0_d,"aw",@nobits
	.sectionflags	@""
	.align	16
.nv.shared._Z3RK4P7double2S0_S0_d:
	.zero		13312


//--------------------- .nv.shared.reserved.0     --------------------------
	.section	.nv.shared.reserved.0,"aw",@nobits
	.weak		__nv_reservedSMEM_offset_0_alias
	.size		__nv_reservedSMEM_offset_0_alias, 0, 64
	.other		__nv_reservedSMEM_offset_0_alias,@"STO_CUDA_RESERVED_SHARED STV_DEFAULT"
__nv_reservedSMEM_offset_0_alias:
	.zero		0
	.zero		64


//--------------------- .nv.constant0._Z3RK4P7double2S0_S0_d --------------------------
	.section	.nv.constant0._Z3RK4P7double2S0_S0_d,"a",@progbits
	.sectionflags	@""
	.align	4
.nv.constant0._Z3RK4P7double2S0_S0_d:
	.zero		928


//--------------------- .nv.constant0._Z9spectraldP7double2 --------------------------
	.section	.nv.constant0._Z9spectraldP7double2,"a",@progbits
	.sectionflags	@""
	.align	4
.nv.constant0._Z9spectraldP7double2:
	.zero		904


//--------------------- .nv.constant0._Z3cpyP7double2S0_ --------------------------
	.section	.nv.constant0._Z3cpyP7double2S0_,"a",@progbits
	.sectionflags	@""
	.align	4
.nv.constant0._Z3cpyP7double2S0_:
	.zero		912


//--------------------- SYMBOLS --------------------------

	.type		.nv.reservedSmem.offset0,@object
	.size		.nv.reservedSmem.offset0,0x4
	.type		.nv.reservedSmem.cap,@object
	.size		.nv.reservedSmem.cap,0x4
